//
// Generated by NVIDIA NVVM Compiler
//
// Compiler Build ID: CL-36424714
// Cuda compilation tools, release 13.0, V13.0.88
// Based on NVVM 20.0.0
//

.version 9.0
.target sm_100
.address_size 64

	// .globl	regionaddv

.visible .entry regionaddv(
	.param .u64 .ptr .align 1 regionaddv_param_0,
	.param .u64 .ptr .align 1 regionaddv_param_1,
	.param .u64 .ptr .align 1 regionaddv_param_2,
	.param .u64 .ptr .align 1 regionaddv_param_3,
	.param .u64 .ptr .align 1 regionaddv_param_4,
	.param .u64 .ptr .align 1 regionaddv_param_5,
	.param .u64 .ptr .align 1 regionaddv_param_6,
	.param .u32 regionaddv_param_7
)
{
	.reg .pred 	%p<2>;
	.reg .b16 	%rs<2>;
	.reg .b32 	%r<10>;
	.reg .b32 	%f<10>;
	.reg .b64 	%rd<25>;

	ld.param.u64 	%rd1, [regionaddv_param_0];
	ld.param.u64 	%rd2, [regionaddv_param_1];
	ld.param.u64 	%rd3, [regionaddv_param_2];
	ld.param.u64 	%rd4, [regionaddv_param_3];
	ld.param.u64 	%rd5, [regionaddv_param_4];
	ld.param.u64 	%rd6, [regionaddv_param_5];
	ld.param.u64 	%rd7, [regionaddv_param_6];
	ld.param.u32 	%r2, [regionaddv_param_7];
	mov.u32 	%r3, %ctaid.y;
	mov.u32 	%r4, %nctaid.x;
	mov.u32 	%r5, %ctaid.x;
	mad.lo.s32 	%r6, %r3, %r4, %r5;
	mov.u32 	%r7, %ntid.x;
	mov.u32 	%r8, %tid.x;
	mad.lo.s32 	%r1, %r6, %r7, %r8;
	setp.ge.s32 	%p1, %r1, %r2;
	@%p1 bra 	$L__BB0_2;
	cvta.to.global.u64 	%rd8, %rd7;
	cvta.to.global.u64 	%rd9, %rd4;
	cvta.to.global.u64 	%rd10, %rd1;
	cvta.to.global.u64 	%rd11, %rd5;
	cvta.to.global.u64 	%rd12, %rd2;
	cvta.to.global.u64 	%rd13, %rd6;
	cvta.to.global.u64 	%rd14, %rd3;
	cvt.s64.s32 	%rd15, %r1;
	add.s64 	%rd16, %rd8, %rd15;
	ld.global.nc.u8 	%rs1, [%rd16];
	cvt.u32.u8 	%r9, %rs1;
	mul.wide.u32 	%rd17, %r9, 4;
	add.s64 	%rd18, %rd9, %rd17;
	ld.global.nc.f32 	%f1, [%rd18];
	mul.wide.s32 	%rd19, %r1, 4;
	add.s64 	%rd20, %rd10, %rd19;
	ld.global.f32 	%f2, [%rd20];
	add.f32 	%f3, %f1, %f2;
	st.global.f32 	[%rd20], %f3;
	add.s64 	%rd21, %rd11, %rd17;
	ld.global.nc.f32 	%f4, [%rd21];
	add.s64 	%rd22, %rd12, %rd19;
	ld.global.f32 	%f5, [%rd22];
	add.f32 	%f6, %f4, %f5;
	st.global.f32 	[%rd22], %f6;
	add.s64 	%rd23, %rd13, %rd17;
	ld.global.nc.f32 	%f7, [%rd23];
	add.s64 	%rd24, %rd14, %rd19;
	ld.global.f32 	%f8, [%rd24];
	add.f32 	%f9, %f7, %f8;
	st.global.f32 	[%rd24], %f9;
$L__BB0_2:
	ret;

}


// ===== COMPILED SASS (sm_100) =====

	.target	sm_100

	.elftype	@"ET_EXEC"


//--------------------- .note.nv.tkinfo           --------------------------
	.section	.note.nv.tkinfo,"",@"SHT_NOTE"
	.sectionflags	@"SHF_NOTE_NV_TKINFO"
	.tkinfo
        /*0018*/ 	.word	0x00000002
        /*0030*/ 	.string	""
        /*0030*/ 	.string	"ptxas"
        /*0030*/ 	.string	"Cuda compilation tools, release 13.0, V13.0.88"
        /*0030*/ 	.string	"Build cuda_13.0.r13.0/compiler.36424714_0"
        /*0030*/ 	.string	"-arch sm_100 -m 64 "



//--------------------- .note.nv.cuinfo           --------------------------
	.section	.note.nv.cuinfo,"",@"SHT_NOTE"
	.sectionflags	@"SHF_NOTE_NV_CUINFO"
        /*0018*/ 	.short	0x0002
        /*001a*/ 	.short	0x0064
        /*001c*/ 	.short	0x0082
	.zero		2


//--------------------- .nv.info                  --------------------------
	.section	.nv.info,"",@"SHT_CUDA_INFO"
	.align	4


	//----- nvinfo : EIATTR_REGCOUNT
	.align		4
        /*0000*/ 	.byte	0x04, 0x2f
        /*0002*/ 	.short	(.L_1 - .L_0)
	.align		4
.L_0:
        /*0004*/ 	.word	index@(regionaddv)
        /*0008*/ 	.word	0x00000016


	//----- nvinfo : EIATTR_FRAME_SIZE
	.align		4
.L_1:
        /*000c*/ 	.byte	0x04, 0x11
        /*000e*/ 	.short	(.L_3 - .L_2)
	.align		4
.L_2:
        /*0010*/ 	.word	index@(regionaddv)
        /*0014*/ 	.word	0x00000000


	//----- nvinfo : EIATTR_MIN_STACK_SIZE
	.align		4
.L_3:
        /*0018*/ 	.byte	0x04, 0x12
        /*001a*/ 	.short	(.L_5 - .L_4)
	.align		4
.L_4:
        /*001c*/ 	.word	index@(regionaddv)
        /*0020*/ 	.word	0x00000000
.L_5:


//--------------------- .nv.compat                --------------------------
	.section	.nv.compat,"",@"SHT_CUDA_COMPAT_INFO"
	.align	4
        /*0000*/ 	.byte	0x02, 0x09, 0x00, 0x00, 0x02, 0x02, 0x01, 0x00, 0x02, 0x05, 0x05, 0x00, 0x03, 0x07, 0x01, 0x01
        /*0010*/ 	.byte	0x02, 0x03, 0x00, 0x00, 0x02, 0x06, 0x01, 0x00, 0x04, 0x0b, 0x08, 0x00, 0x09, 0x00, 0x00, 0x00
        /*0020*/ 	.byte	0x00, 0x00, 0x00, 0x00


//--------------------- .nv.info.regionaddv       --------------------------
	.section	.nv.info.regionaddv,"",@"SHT_CUDA_INFO"
	.sectionflags	@""
	.align	4


	//----- nvinfo : EIATTR_CUDA_API_VERSION
	.align		4
        /*0000*/ 	.byte	0x04, 0x37
        /*0002*/ 	.short	(.L_7 - .L_6)
.L_6:
        /*0004*/ 	.word	0x00000082


	//----- nvinfo : EIATTR_KPARAM_INFO
	.align		4
.L_7:
        /*0008*/ 	.byte	0x04, 0x17
        /*000a*/ 	.short	(.L_9 - .L_8)
.L_8:
        /*000c*/ 	.word	0x00000000
        /*0010*/ 	.short	0x0007
        /*0012*/ 	.short	0x0038
        /*0014*/ 	.byte	0x00, 0xf0, 0x11, 0x00


	//----- nvinfo : EIATTR_KPARAM_INFO
	.align		4
.L_9:
        /*0018*/ 	.byte	0x04, 0x17
        /*001a*/ 	.short	(.L_11 - .L_10)
.L_10:
        /*001c*/ 	.word	0x00000000
        /*0020*/ 	.short	0x0006
        /*0022*/ 	.short	0x0030
        /*0024*/ 	.byte	0x00, 0xf5, 0x21, 0x00


	//----- nvinfo : EIATTR_KPARAM_INFO
	.align		4
.L_11:
        /*0028*/ 	.byte	0x04, 0x17
        /*002a*/ 	.short	(.L_13 - .L_12)
.L_12:
        /*002c*/ 	.word	0x00000000
        /*0030*/ 	.short	0x0005
        /*0032*/ 	.short	0x0028
        /*0034*/ 	.byte	0x00, 0xf5, 0x21, 0x00


	//----- nvinfo : EIATTR_KPARAM_INFO
	.align		4
.L_13:
        /*0038*/ 	.byte	0x04, 0x17
        /*003a*/ 	.short	(.L_15 - .L_14)
.L_14:
        /*003c*/ 	.word	0x00000000
        /*0040*/ 	.short	0x0004
        /*0042*/ 	.short	0x0020
        /*0044*/ 	.byte	0x00, 0xf5, 0x21, 0x00


	//----- nvinfo : EIATTR_KPARAM_INFO
	.align		4
.L_15:
        /*0048*/ 	.byte	0x04, 0x17
        /*004a*/ 	.short	(.L_17 - .L_16)
.L_16:
        /*004c*/ 	.word	0x00000000
        /*0050*/ 	.short	0x0003
        /*0052*/ 	.short	0x0018
        /*0054*/ 	.byte	0x00, 0xf5, 0x21, 0x00


	//----- nvinfo : EIATTR_KPARAM_INFO
	.align		4
.L_17:
        /*0058*/ 	.byte	0x04, 0x17
        /*005a*/ 	.short	(.L_19 - .L_18)
.L_18:
        /*005c*/ 	.word	0x00000000
        /*0060*/ 	.short	0x0002
        /*0062*/ 	.short	0x0010
        /*0064*/ 	.byte	0x00, 0xf5, 0x21, 0x00


	//----- nvinfo : EIATTR_KPARAM_INFO
	.align		4
.L_19:
        /*0068*/ 	.byte	0x04, 0x17
        /*006a*/ 	.short	(.L_21 - .L_20)
.L_20:
        /*006c*/ 	.word	0x00000000
        /*0070*/ 	.short	0x0001
        /*0072*/ 	.short	0x0008
        /*0074*/ 	.byte	0x00, 0xf5, 0x21, 0x00


	//----- nvinfo : EIATTR_KPARAM_INFO
	.align		4
.L_21:
        /*0078*/ 	.byte	0x04, 0x17
        /*007a*/ 	.short	(.L_23 - .L_22)
.L_22:
        /*007c*/ 	.word	0x00000000
        /*0080*/ 	.short	0x0000
        /*0082*/ 	.short	0x0000
        /*0084*/ 	.byte	0x00, 0xf5, 0x21, 0x00


	//----- nvinfo : EIATTR_SPARSE_MMA_MASK
	.align		4
.L_23:
        /*0088*/ 	.byte	0x03, 0x50
        /*008a*/ 	.short	0x0000


	//----- nvinfo : EIATTR_MAXREG_COUNT
	.align		4
        /*008c*/ 	.byte	0x03, 0x1b
        /*008e*/ 	.short	0x00ff


	//----- nvinfo : EIATTR_MERCURY_ISA_VERSION
	.align		4
        /*0090*/ 	.byte	0x03, 0x5f
        /*0092*/ 	.short	0x0101


	//----- nvinfo : EIATTR_VRC_CTA_INIT_COUNT
	.align		4
        /*0094*/ 	.byte	0x02, 0x4a
	.zero		1
	.zero		1


	//----- nvinfo : EIATTR_EXIT_INSTR_OFFSETS
	.align		4
        /*0098*/ 	.byte	0x04, 0x1c
        /*009a*/ 	.short	(.L_25 - .L_24)


	//   ....[0]....
.L_24:
        /*009c*/ 	.word	0x000000a0


	//   ....[1]....
        /*00a0*/ 	.word	0x00000280


	//----- nvinfo : EIATTR_CBANK_PARAM_SIZE
	.align		4
.L_25:
        /*00a4*/ 	.byte	0x03, 0x19
        /*00a6*/ 	.short	0x003c


	//----- nvinfo : EIATTR_PARAM_CBANK
	.align		4
        /*00a8*/ 	.byte	0x04, 0x0a
        /*00aa*/ 	.short	(.L_27 - .L_26)
	.align		4
.L_26:
        /*00ac*/ 	.word	index@(.nv.constant0.regionaddv)
        /*00b0*/ 	.short	0x0380
        /*00b2*/ 	.short	0x003c


	//----- nvinfo : EIATTR_SW_WAR
	.align		4
.L_27:
        /*00b4*/ 	.byte	0x04, 0x36
        /*00b6*/ 	.short	(.L_29 - .L_28)
.L_28:
        /*00b8*/ 	.word	0x00000008
.L_29:


//--------------------- .nv.callgraph             --------------------------
	.section	.nv.callgraph,"",@"SHT_CUDA_CALLGRAPH"
	.align	4
	.sectionentsize	8
	.align		4
        /*0000*/ 	.word	0x00000000
	.align		4
        /*0004*/ 	.word	0xffffffff
	.align		4
        /*0008*/ 	.word	0x00000000
	.align		4
        /*000c*/ 	.word	0xfffffffe
	.align		4
        /*0010*/ 	.word	0x00000000
	.align		4
        /*0014*/ 	.word	0xfffffffd
	.align		4
        /*0018*/ 	.word	0x00000000
	.align		4
        /*001c*/ 	.word	0xfffffffc


//--------------------- .text.regionaddv          --------------------------
	.section	.text.regionaddv,"ax",@progbits
	.align	128
        .global         regionaddv
        .type           regionaddv,@function
        .size           regionaddv,(.L_x_1 - regionaddv)
        .other          regionaddv,@"STO_CUDA_ENTRY STV_DEFAULT"
regionaddv:
.text.regionaddv:
[----:B------:R-:W-:Y:S01]  /*0000*/  LDC R1, c[0x0][0x37c] ;  /* 0x0000df00ff017b82 */ /* 0x000fe20000000800 */
[----:B------:R-:W0:Y:S07]  /*0010*/  S2R R3, SR_TID.X ;  /* 0x0000000000037919 */ /* 0x000e2e0000002100 */
[----:B------:R-:W-:Y:S01]  /*0020*/  S2UR UR4, SR_CTAID.Y ;  /* 0x00000000000479c3 */ /* 0x000fe20000002600 */
[----:B------:R-:W1:Y:S01]  /*0030*/  LDCU UR5, c[0x0][0x370] ;  /* 0x00006e00ff0577ac */ /* 0x000e620008000800 */
[----:B------:R-:W2:Y:S06]  /*0040*/  LDCU UR7, c[0x0][0x3b8] ;  /* 0x00007700ff0777ac */ /* 0x000eac0008000800 */
[----:B------:R-:W1:Y:S08]  /*0050*/  S2UR UR6, SR_CTAID.X ;  /* 0x00000000000679c3 */ /* 0x000e700000002500 */
[----:B------:R-:W0:Y:S01]  /*0060*/  LDC R0, c[0x0][0x360] ;  /* 0x0000d800ff007b82 */ /* 0x000e220000000800 */
[----:B-1----:R-:W-:-:S06]  /*0070*/  UIMAD UR4, UR4, UR5, UR6 ;  /* 0x00000005040472a4 */ /* 0x002fcc000f8e0206 */
[----:B0-----:R-:W-:-:S05]  /*0080*/  IMAD R0, R0, UR4, R3 ;  /* 0x0000000400007c24 */ /* 0x001fca000f8e0203 */
[----:B--2---:R-:W-:-:S13]  /*0090*/  ISETP.GE.AND P0, PT, R0, UR7, PT ;  /* 0x0000000700007c0c */ /* 0x004fda000bf06270 */
[----:B------:R-:W-:Y:S05]  /*00a0*/  @P0 EXIT ;  /* 0x000000000000094d */ /* 0x000fea0003800000 */
[----:B------:R-:W0:Y:S01]  /*00b0*/  LDCU.64 UR6, c[0x0][0x3b0] ;  /* 0x00007600ff0677ac */ /* 0x000e220008000a00 */
[----:B------:R-:W1:Y:S01]  /*00c0*/  LDC.64 R2, c[0x0][0x398] ;  /* 0x0000e600ff027b82 */ /* 0x000e620000000a00 */
[----:B------:R-:W2:Y:S07]  /*00d0*/  LDCU.64 UR4, c[0x0][0x358] ;  /* 0x00006b00ff0477ac */ /* 0x000eae0008000a00 */
[----:B------:R-:W3:Y:S08]  /*00e0*/  LDC.64 R4, c[0x0][0x380] ;  /* 0x0000e000ff047b82 */ /* 0x000ef00000000a00 */
[----:B------:R-:W4:Y:S01]  /*00f0*/  LDC.64 R6, c[0x0][0x3a0] ;  /* 0x0000e800ff067b82 */ /* 0x000f220000000a00 */
[----:B0-----:R-:W-:-:S04]  /*0100*/  IADD3 R8, P0, PT, R0, UR6, RZ ;  /* 0x0000000600087c10 */ /* 0x001fc8000ff1e0ff */
[----:B------:R-:W-:-:S03]  /*0110*/  LEA.HI.X.SX32 R9, R0, UR7, 0x1, P0 ;  /* 0x0000000700097c11 */ /* 0x000fc600080f0eff */
[----:B------:R-:W0:Y:S02]  /*0120*/  LDC.64 R10, c[0x0][0x388] ;  /* 0x0000e200ff0a7b82 */ /* 0x000e240000000a00 */
[----:B--2---:R-:W1:Y:S01]  /*0130*/  LDG.E.U8.CONSTANT R15, desc[UR4][R8.64] ;  /* 0x00000004080f7981 */ /* 0x004e62000c1e9100 */
[----:B---3--:R-:W-:-:S05]  /*0140*/  IMAD.WIDE R4, R0, 0x4, R4 ;  /* 0x0000000400047825 */ /* 0x008fca00078e0204 */
[----:B------:R-:W2:Y:S01]  /*0150*/  LDG.E R13, desc[UR4][R4.64] ;  /* 0x00000004040d7981 */ /* 0x000ea2000c1e1900 */
[----:B-1----:R-:W-:-:S06]  /*0160*/  IMAD.WIDE.U32 R2, R15, 0x4, R2 ;  /* 0x000000040f027825 */ /* 0x002fcc00078e0002 */
[----:B------:R-:W2:Y:S01]  /*0170*/  LDG.E.CONSTANT R2, desc[UR4][R2.64] ;  /* 0x0000000402027981 */ /* 0x000ea2000c1e9900 */
[----:B----4-:R-:W-:-:S04]  /*0180*/  IMAD.WIDE.U32 R6, R15, 0x4, R6 ;  /* 0x000000040f067825 */ /* 0x010fc800078e0006 */
[----:B0-----:R-:W-:Y:S02]  /*0190*/  IMAD.WIDE R8, R0, 0x4, R10 ;  /* 0x0000000400087825 */ /* 0x001fe400078e020a */
[----:B------:R-:W3:Y:S01]  /*01a0*/  LDG.E.CONSTANT R6, desc[UR4][R6.64] ;  /* 0x0000000406067981 */ /* 0x000ee2000c1e9900 */
[----:B------:R-:W0:Y:S01]  /*01b0*/  LDC.64 R10, c[0x0][0x3a8] ;  /* 0x0000ea00ff0a7b82 */ /* 0x000e220000000a00 */
[----:B--2---:R-:W-:-:S07]  /*01c0*/  FADD R17, R2, R13 ;  /* 0x0000000d02117221 */ /* 0x004fce0000000000 */
[----:B------:R-:W1:Y:S01]  /*01d0*/  LDC.64 R12, c[0x0][0x390] ;  /* 0x0000e400ff0c7b82 */ /* 0x000e620000000a00 */
[----:B------:R-:W-:Y:S04]  /*01e0*/  STG.E desc[UR4][R4.64], R17 ;  /* 0x0000001104007986 */ /* 0x000fe8000c101904 */
[----:B------:R-:W3:Y:S01]  /*01f0*/  LDG.E R19, desc[UR4][R8.64] ;  /* 0x0000000408137981 */ /* 0x000ee2000c1e1900 */
[----:B0-----:R-:W-:-:S06]  /*0200*/  IMAD.WIDE.U32 R2, R15, 0x4, R10 ;  /* 0x000000040f027825 */ /* 0x001fcc00078e000a */
[----:B------:R-:W2:Y:S01]  /*0210*/  LDG.E.CONSTANT R2, desc[UR4][R2.64] ;  /* 0x0000000402027981 */ /* 0x000ea2000c1e9900 */
[----:B-1----:R-:W-:-:S04]  /*0220*/  IMAD.WIDE R10, R0, 0x4, R12 ;  /* 0x00000004000a7825 */ /* 0x002fc800078e020c */
[----:B---3--:R-:W-:-:S05]  /*0230*/  FADD R19, R6, R19 ;  /* 0x0000001306137221 */ /* 0x008fca0000000000 */
[----:B------:R-:W-:Y:S04]  /*0240*/  STG.E desc[UR4][R8.64], R19 ;  /* 0x0000001308007986 */ /* 0x000fe8000c101904 */
[----:B------:R-:W2:Y:S02]  /*0250*/  LDG.E R13, desc[UR4][R10.64] ;  /* 0x000000040a0d7981 */ /* 0x000ea4000c1e1900 */
[----:B--2---:R-:W-:-:S05]  /*0260*/  FADD R13, R2, R13 ;  /* 0x0000000d020d7221 */ /* 0x004fca0000000000 */
[----:B------:R-:W-:Y:S01]  /*0270*/  STG.E desc[UR4][R10.64], R13 ;  /* 0x0000000d0a007986 */ /* 0x000fe2000c101904 */
[----:B------:R-:W-:Y:S05]  /*0280*/  EXIT ;  /* 0x000000000000794d */ /* 0x000fea0003800000 */
.L_x_0:
[----:B------:R-:W-:-:S00]  /*0290*/  BRA `(.L_x_0) ;  /* 0xfffffffc00fc7947 */ /* 0x000fc0000383ffff */
[----:B------:R-:W-:-:S00]  /*02a0*/  NOP ;  /* 0x0000000000007918 */ /* 0x000fc00000000000 */
        /* <DEDUP_REMOVED lines=13> */
.L_x_1:


//--------------------- .nv.shared.reserved.0     --------------------------
	.section	.nv.shared.reserved.0,"aw",@nobits
	.weak		__nv_reservedSMEM_offset_0_alias
	.size		__nv_reservedSMEM_offset_0_alias, 0, 64
	.other		__nv_reservedSMEM_offset_0_alias,@"STO_CUDA_RESERVED_SHARED STV_DEFAULT"
__nv_reservedSMEM_offset_0_alias:
	.zero		0
	.zero		64


//--------------------- .nv.constant0.regionaddv  --------------------------
	.section	.nv.constant0.regionaddv,"a",@progbits
	.sectionflags	@""
	.align	4
.nv.constant0.regionaddv:
	.zero		956


//--------------------- SYMBOLS --------------------------

	.type		.nv.reservedSmem.offset0,@object
	.size		.nv.reservedSmem.offset0,0x4
